//
// Generated by NVIDIA NVVM Compiler
//
// Compiler Build ID: CL-36424714
// Cuda compilation tools, release 13.0, V13.0.88
// Based on NVVM 20.0.0
//

.version 9.0
.target sm_100
.address_size 64

	// .globl	_Z6MatAddPdS_i

.visible .entry _Z6MatAddPdS_i(
	.param .u64 .ptr .align 1 _Z6MatAddPdS_i_param_0,
	.param .u64 .ptr .align 1 _Z6MatAddPdS_i_param_1,
	.param .u32 _Z6MatAddPdS_i_param_2
)
{
	.reg .pred 	%p<2>;
	.reg .b32 	%r<6>;
	.reg .b64 	%rd<8>;
	.reg .b64 	%fd<4>;

	ld.param.u64 	%rd1, [_Z6MatAddPdS_i_param_0];
	ld.param.u64 	%rd2, [_Z6MatAddPdS_i_param_1];
	ld.param.u32 	%r2, [_Z6MatAddPdS_i_param_2];
	mov.u32 	%r3, %ntid.x;
	mov.u32 	%r4, %ctaid.x;
	mov.u32 	%r5, %tid.x;
	mad.lo.s32 	%r1, %r3, %r4, %r5;
	setp.ge.s32 	%p1, %r1, %r2;
	@%p1 bra 	$L__BB0_2;
	cvta.to.global.u64 	%rd3, %rd2;
	cvta.to.global.u64 	%rd4, %rd1;
	mul.wide.s32 	%rd5, %r1, 8;
	add.s64 	%rd6, %rd3, %rd5;
	ld.global.f64 	%fd1, [%rd6];
	add.s64 	%rd7, %rd4, %rd5;
	ld.global.f64 	%fd2, [%rd7];
	add.f64 	%fd3, %fd1, %fd2;
	st.global.f64 	[%rd6], %fd3;
$L__BB0_2:
	ret;

}


// ===== COMPILED SASS (sm_100) =====

	.target	sm_100

	.elftype	@"ET_EXEC"


//--------------------- .note.nv.tkinfo           --------------------------
	.section	.note.nv.tkinfo,"",@"SHT_NOTE"
	.sectionflags	@"SHF_NOTE_NV_TKINFO"
	.tkinfo
        /*0018*/ 	.word	0x00000002
        /*0030*/ 	.string	""
        /*0030*/ 	.string	"ptxas"
        /*0030*/ 	.string	"Cuda compilation tools, release 13.0, V13.0.88"
        /*0030*/ 	.string	"Build cuda_13.0.r13.0/compiler.36424714_0"
        /*0030*/ 	.string	"-arch sm_100 -m 64 "



//--------------------- .note.nv.cuinfo           --------------------------
	.section	.note.nv.cuinfo,"",@"SHT_NOTE"
	.sectionflags	@"SHF_NOTE_NV_CUINFO"
        /*0018*/ 	.short	0x0002
        /*001a*/ 	.short	0x0064
        /*001c*/ 	.short	0x0082
	.zero		2


//--------------------- .nv.info                  --------------------------
	.section	.nv.info,"",@"SHT_CUDA_INFO"
	.align	4


	//----- nvinfo : EIATTR_REGCOUNT
	.align		4
        /*0000*/ 	.byte	0x04, 0x2f
        /*0002*/ 	.short	(.L_1 - .L_0)
	.align		4
.L_0:
        /*0004*/ 	.word	index@(_Z6MatAddPdS_i)
        /*0008*/ 	.word	0x0000000a


	//----- nvinfo : EIATTR_FRAME_SIZE
	.align		4
.L_1:
        /*000c*/ 	.byte	0x04, 0x11
        /*000e*/ 	.short	(.L_3 - .L_2)
	.align		4
.L_2:
        /*0010*/ 	.word	index@(_Z6MatAddPdS_i)
        /*0014*/ 	.word	0x00000000


	//----- nvinfo : EIATTR_MIN_STACK_SIZE
	.align		4
.L_3:
        /*0018*/ 	.byte	0x04, 0x12
        /*001a*/ 	.short	(.L_5 - .L_4)
	.align		4
.L_4:
        /*001c*/ 	.word	index@(_Z6MatAddPdS_i)
        /*0020*/ 	.word	0x00000000
.L_5:


//--------------------- .nv.compat                --------------------------
	.section	.nv.compat,"",@"SHT_CUDA_COMPAT_INFO"
	.align	4
        /*0000*/ 	.byte	0x02, 0x09, 0x00, 0x00, 0x02, 0x02, 0x01, 0x00, 0x02, 0x05, 0x05, 0x00, 0x03, 0x07, 0x01, 0x01
        /*0010*/ 	.byte	0x02, 0x03, 0x00, 0x00, 0x02, 0x06, 0x01, 0x00, 0x04, 0x0b, 0x08, 0x00, 0x01, 0x00, 0x00, 0x00
        /*0020*/ 	.byte	0x00, 0x00, 0x00, 0x00


//--------------------- .nv.info._Z6MatAddPdS_i   --------------------------
	.section	.nv.info._Z6MatAddPdS_i,"",@"SHT_CUDA_INFO"
	.sectionflags	@""
	.align	4


	//----- nvinfo : EIATTR_CUDA_API_VERSION
	.align		4
        /*0000*/ 	.byte	0x04, 0x37
        /*0002*/ 	.short	(.L_7 - .L_6)
.L_6:
        /*0004*/ 	.word	0x00000082


	//----- nvinfo : EIATTR_KPARAM_INFO
	.align		4
.L_7:
        /*0008*/ 	.byte	0x04, 0x17
        /*000a*/ 	.short	(.L_9 - .L_8)
.L_8:
        /*000c*/ 	.word	0x00000000
        /*0010*/ 	.short	0x0002
        /*0012*/ 	.short	0x0010
        /*0014*/ 	.byte	0x00, 0xf0, 0x11, 0x00


	//----- nvinfo : EIATTR_KPARAM_INFO
	.align		4
.L_9:
        /*0018*/ 	.byte	0x04, 0x17
        /*001a*/ 	.short	(.L_11 - .L_10)
.L_10:
        /*001c*/ 	.word	0x00000000
        /*0020*/ 	.short	0x0001
        /*0022*/ 	.short	0x0008
        /*0024*/ 	.byte	0x00, 0xf5, 0x21, 0x00


	//----- nvinfo : EIATTR_KPARAM_INFO
	.align		4
.L_11:
        /*0028*/ 	.byte	0x04, 0x17
        /*002a*/ 	.short	(.L_13 - .L_12)
.L_12:
        /*002c*/ 	.word	0x00000000
        /*0030*/ 	.short	0x0000
        /*0032*/ 	.short	0x0000
        /*0034*/ 	.byte	0x00, 0xf5, 0x21, 0x00


	//----- nvinfo : EIATTR_SPARSE_MMA_MASK
	.align		4
.L_13:
        /*0038*/ 	.byte	0x03, 0x50
        /*003a*/ 	.short	0x0000


	//----- nvinfo : EIATTR_MAXREG_COUNT
	.align		4
        /*003c*/ 	.byte	0x03, 0x1b
        /*003e*/ 	.short	0x00ff


	//----- nvinfo : EIATTR_MERCURY_ISA_VERSION
	.align		4
        /*0040*/ 	.byte	0x03, 0x5f
        /*0042*/ 	.short	0x0101


	//----- nvinfo : EIATTR_VRC_CTA_INIT_COUNT
	.align		4
        /*0044*/ 	.byte	0x02, 0x4a
	.zero		1
	.zero		1


	//----- nvinfo : EIATTR_EXIT_INSTR_OFFSETS
	.align		4
        /*0048*/ 	.byte	0x04, 0x1c
        /*004a*/ 	.short	(.L_15 - .L_14)


	//   ....[0]....
.L_14:
        /*004c*/ 	.word	0x00000070


	//   ....[1]....
        /*0050*/ 	.word	0x00000110


	//----- nvinfo : EIATTR_CBANK_PARAM_SIZE
	.align		4
.L_15:
        /*0054*/ 	.byte	0x03, 0x19
        /*0056*/ 	.short	0x0014


	//----- nvinfo : EIATTR_PARAM_CBANK
	.align		4
        /*0058*/ 	.byte	0x04, 0x0a
        /*005a*/ 	.short	(.L_17 - .L_16)
	.align		4
.L_16:
        /*005c*/ 	.word	index@(.nv.constant0._Z6MatAddPdS_i)
        /*0060*/ 	.short	0x0380
        /*0062*/ 	.short	0x0014


	//----- nvinfo : EIATTR_SW_WAR
	.align		4
.L_17:
        /*0064*/ 	.byte	0x04, 0x36
        /*0066*/ 	.short	(.L_19 - .L_18)
.L_18:
        /*0068*/ 	.word	0x00000008
.L_19:


//--------------------- .nv.callgraph             --------------------------
	.section	.nv.callgraph,"",@"SHT_CUDA_CALLGRAPH"
	.align	4
	.sectionentsize	8
	.align		4
        /*0000*/ 	.word	0x00000000
	.align		4
        /*0004*/ 	.word	0xffffffff
	.align		4
        /*0008*/ 	.word	0x00000000
	.align		4
        /*000c*/ 	.word	0xfffffffe
	.align		4
        /*0010*/ 	.word	0x00000000
	.align		4
        /*0014*/ 	.word	0xfffffffd
	.align		4
        /*0018*/ 	.word	0x00000000
	.align		4
        /*001c*/ 	.word	0xfffffffc


//--------------------- .text._Z6MatAddPdS_i      --------------------------
	.section	.text._Z6MatAddPdS_i,"ax",@progbits
	.align	128
        .global         _Z6MatAddPdS_i
        .type           _Z6MatAddPdS_i,@function
        .size           _Z6MatAddPdS_i,(.L_x_1 - _Z6MatAddPdS_i)
        .other          _Z6MatAddPdS_i,@"STO_CUDA_ENTRY STV_DEFAULT"
_Z6MatAddPdS_i:
.text._Z6MatAddPdS_i:
[----:B------:R-:W-:Y:S01]  /*0000*/  LDC R1, c[0x0][0x37c] ;  /* 0x0000df00ff017b82 */ /* 0x000fe20000000800 */
[----:B------:R-:W0:Y:S01]  /*0010*/  S2R R5, SR_CTAID.X ;  /* 0x0000000000057919 */ /* 0x000e220000002500 */
[----:B------:R-:W0:Y:S01]  /*0020*/  LDCU UR4, c[0x0][0x360] ;  /* 0x00006c00ff0477ac */ /* 0x000e220008000800 */
[----:B------:R-:W0:Y:S01]  /*0030*/  S2R R0, SR_TID.X ;  /* 0x0000000000007919 */ /* 0x000e220000002100 */
[----:B------:R-:W1:Y:S01]  /*0040*/  LDCU UR5, c[0x0][0x390] ;  /* 0x00007200ff0577ac */ /* 0x000e620008000800 */
[----:B0-----:R-:W-:-:S05]  /*0050*/  IMAD R5, R5, UR4, R0 ;  /* 0x0000000405057c24 */ /* 0x001fca000f8e0200 */
[----:B-1----:R-:W-:-:S13]  /*0060*/  ISETP.GE.AND P0, PT, R5, UR5, PT ;  /* 0x0000000505007c0c */ /* 0x002fda000bf06270 */
[----:B------:R-:W-:Y:S05]  /*0070*/  @P0 EXIT ;  /* 0x000000000000094d */ /* 0x000fea0003800000 */
[----:B------:R-:W0:Y:S01]  /*0080*/  LDC.64 R6, c[0x0][0x380] ;  /* 0x0000e000ff067b82 */ /* 0x000e220000000a00 */
[----:B------:R-:W1:Y:S07]  /*0090*/  LDCU.64 UR4, c[0x0][0x358] ;  /* 0x00006b00ff0477ac */ /* 0x000e6e0008000a00 */
[----:B------:R-:W2:Y:S01]  /*00a0*/  LDC.64 R2, c[0x0][0x388] ;  /* 0x0000e200ff027b82 */ /* 0x000ea20000000a00 */
[----:B0-----:R-:W-:-:S06]  /*00b0*/  IMAD.WIDE R6, R5, 0x8, R6 ;  /* 0x0000000805067825 */ /* 0x001fcc00078e0206 */
[----:B-1----:R-:W3:Y:S01]  /*00c0*/  LDG.E.64 R6, desc[UR4][R6.64] ;  /* 0x0000000406067981 */ /* 0x002ee2000c1e1b00 */
[----:B--2---:R-:W-:-:S05]  /*00d0*/  IMAD.WIDE R2, R5, 0x8, R2 ;  /* 0x0000000805027825 */ /* 0x004fca00078e0202 */
[----:B------:R-:W3:Y:S02]  /*00e0*/  LDG.E.64 R4, desc[UR4][R2.64] ;  /* 0x0000000402047981 */ /* 0x000ee4000c1e1b00 */
[----:B---3--:R-:W-:-:S07]  /*00f0*/  DADD R4, R4, R6 ;  /* 0x0000000004047229 */ /* 0x008fce0000000006 */
[----:B------:R-:W-:Y:S01]  /*0100*/  STG.E.64 desc[UR4][R2.64], R4 ;  /* 0x0000000402007986 */ /* 0x000fe2000c101b04 */
[----:B------:R-:W-:Y:S05]  /*0110*/  EXIT ;  /* 0x000000000000794d */ /* 0x000fea0003800000 */
.L_x_0:
[----:B------:R-:W-:-:S00]  /*0120*/  BRA `(.L_x_0) ;  /* 0xfffffffc00fc7947 */ /* 0x000fc0000383ffff */
[----:B------:R-:W-:-:S00]  /*0130*/  NOP ;  /* 0x0000000000007918 */ /* 0x000fc00000000000 */
        /* <DEDUP_REMOVED lines=12> */
.L_x_1:


//--------------------- .nv.shared.reserved.0     --------------------------
	.section	.nv.shared.reserved.0,"aw",@nobits
	.weak		__nv_reservedSMEM_offset_0_alias
	.size		__nv_reservedSMEM_offset_0_alias, 0, 64
	.other		__nv_reservedSMEM_offset_0_alias,@"STO_CUDA_RESERVED_SHARED STV_DEFAULT"
__nv_reservedSMEM_offset_0_alias:
	.zero		0
	.zero		64


//--------------------- .nv.constant0._Z6MatAddPdS_i --------------------------
	.section	.nv.constant0._Z6MatAddPdS_i,"a",@progbits
	.sectionflags	@""
	.align	4
.nv.constant0._Z6MatAddPdS_i:
	.zero		916


//--------------------- SYMBOLS --------------------------

	.type		.nv.reservedSmem.offset0,@object
	.size		.nv.reservedSmem.offset0,0x4
